//
// Generated by NVIDIA NVVM Compiler
//
// Compiler Build ID: CL-36424714
// Cuda compilation tools, release 13.0, V13.0.88
// Based on NVVM 20.0.0
//

.version 9.0
.target sm_100
.address_size 64

	// .globl	_Z3funPi
.extern .func  (.param .b32 func_retval0) vprintf
(
	.param .b64 vprintf_param_0,
	.param .b64 vprintf_param_1
)
;
.global .align 1 .b8 $str[4] = {37, 100, 10};

.visible .entry _Z3funPi(
	.param .u64 .ptr .align 1 _Z3funPi_param_0
)
{
	.local .align 8 .b8 	__local_depot0[8];
	.reg .b64 	%SP;
	.reg .b64 	%SPL;
	.reg .b32 	%r<3>;
	.reg .b64 	%rd<6>;

	mov.u64 	%SPL, __local_depot0;
	cvta.local.u64 	%SP, %SPL;
	add.u64 	%rd1, %SP, 0;
	add.u64 	%rd2, %SPL, 0;
	mov.b64 	%rd3, 7;
	st.local.u64 	[%rd2], %rd3;
	mov.u64 	%rd4, $str;
	cvta.global.u64 	%rd5, %rd4;
	{ // callseq 0, 0
	.param .b64 param0;
	st.param.b64 	[param0], %rd5;
	.param .b64 param1;
	st.param.b64 	[param1], %rd1;
	.param .b32 retval0;
	call.uni (retval0), 
	vprintf, 
	(
	param0, 
	param1
	);
	ld.param.b32 	%r1, [retval0];
	} // callseq 0
	ret;

}


// ===== COMPILED SASS (sm_100) =====

	.target	sm_100

	.elftype	@"ET_EXEC"


//--------------------- .note.nv.tkinfo           --------------------------
	.section	.note.nv.tkinfo,"",@"SHT_NOTE"
	.sectionflags	@"SHF_NOTE_NV_TKINFO"
	.tkinfo
        /*0018*/ 	.word	0x00000002
        /*0030*/ 	.string	""
        /*0030*/ 	.string	"ptxas"
        /*0030*/ 	.string	"Cuda compilation tools, release 13.0, V13.0.88"
        /*0030*/ 	.string	"Build cuda_13.0.r13.0/compiler.36424714_0"
        /*0030*/ 	.string	"-arch sm_100 -m 64 "



//--------------------- .note.nv.cuinfo           --------------------------
	.section	.note.nv.cuinfo,"",@"SHT_NOTE"
	.sectionflags	@"SHF_NOTE_NV_CUINFO"
        /*0018*/ 	.short	0x0002
        /*001a*/ 	.short	0x0064
        /*001c*/ 	.short	0x0082
	.zero		2


//--------------------- .nv.info                  --------------------------
	.section	.nv.info,"",@"SHT_CUDA_INFO"
	.align	4


	//----- nvinfo : EIATTR_REGCOUNT
	.align		4
        /*0000*/ 	.byte	0x04, 0x2f
        /*0002*/ 	.short	(.L_2 - .L_1)
	.align		4
.L_1:
        /*0004*/ 	.word	index@(_Z3funPi)
        /*0008*/ 	.word	0x00000018


	//----- nvinfo : EIATTR_FRAME_SIZE
	.align		4
.L_2:
        /*000c*/ 	.byte	0x04, 0x11
        /*000e*/ 	.short	(.L_4 - .L_3)
	.align		4
.L_3:
        /*0010*/ 	.word	index@(_Z3funPi)
        /*0014*/ 	.word	0x00000008


	//----- nvinfo : EIATTR_MIN_STACK_SIZE
	.align		4
.L_4:
        /*0018*/ 	.byte	0x04, 0x12
        /*001a*/ 	.short	(.L_6 - .L_5)
	.align		4
.L_5:
        /*001c*/ 	.word	index@(_Z3funPi)
        /*0020*/ 	.word	0x00000008
.L_6:


//--------------------- .nv.compat                --------------------------
	.section	.nv.compat,"",@"SHT_CUDA_COMPAT_INFO"
	.align	4
        /*0000*/ 	.byte	0x02, 0x09, 0x00, 0x00, 0x02, 0x02, 0x01, 0x00, 0x02, 0x05, 0x05, 0x00, 0x03, 0x07, 0x01, 0x01
        /*0010*/ 	.byte	0x02, 0x03, 0x00, 0x00, 0x02, 0x06, 0x01, 0x00, 0x04, 0x0b, 0x08, 0x00, 0x09, 0x00, 0x00, 0x00
        /*0020*/ 	.byte	0x00, 0x00, 0x00, 0x00


//--------------------- .nv.info._Z3funPi         --------------------------
	.section	.nv.info._Z3funPi,"",@"SHT_CUDA_INFO"
	.sectionflags	@""
	.align	4


	//----- nvinfo : EIATTR_CUDA_API_VERSION
	.align		4
        /*0000*/ 	.byte	0x04, 0x37
        /*0002*/ 	.short	(.L_8 - .L_7)
.L_7:
        /*0004*/ 	.word	0x00000082


	//----- nvinfo : EIATTR_KPARAM_INFO
	.align		4
.L_8:
        /*0008*/ 	.byte	0x04, 0x17
        /*000a*/ 	.short	(.L_10 - .L_9)
.L_9:
        /*000c*/ 	.word	0x00000000
        /*0010*/ 	.short	0x0000
        /*0012*/ 	.short	0x0000
        /*0014*/ 	.byte	0x00, 0xf5, 0x21, 0x00


	//----- nvinfo : EIATTR_SPARSE_MMA_MASK
	.align		4
.L_10:
        /*0018*/ 	.byte	0x03, 0x50
        /*001a*/ 	.short	0x0000


	//----- nvinfo : EIATTR_MAXREG_COUNT
	.align		4
        /*001c*/ 	.byte	0x03, 0x1b
        /*001e*/ 	.short	0x00ff


	//----- nvinfo : EIATTR_EXTERNS
	.align		4
        /*0020*/ 	.byte	0x04, 0x0f
        /*0022*/ 	.short	(.L_12 - .L_11)


	//   ....[0]....
	.align		4
.L_11:
        /*0024*/ 	.word	index@(vprintf)


	//----- nvinfo : EIATTR_MERCURY_ISA_VERSION
	.align		4
.L_12:
        /*0028*/ 	.byte	0x03, 0x5f
        /*002a*/ 	.short	0x0101


	//----- nvinfo : EIATTR_VRC_CTA_INIT_COUNT
	.align		4
        /*002c*/ 	.byte	0x02, 0x4a
	.zero		1
	.zero		1


	//----- nvinfo : EIATTR_SYSCALL_OFFSETS
	.align		4
        /*0030*/ 	.byte	0x04, 0x46
        /*0032*/ 	.short	(.L_14 - .L_13)


	//   ....[0]....
.L_13:
        /*0034*/ 	.word	0x000000f0


	//----- nvinfo : EIATTR_EXIT_INSTR_OFFSETS
	.align		4
.L_14:
        /*0038*/ 	.byte	0x04, 0x1c
        /*003a*/ 	.short	(.L_16 - .L_15)


	//   ....[0]....
.L_15:
        /*003c*/ 	.word	0x00000100


	//----- nvinfo : EIATTR_CBANK_PARAM_SIZE
	.align		4
.L_16:
        /*0040*/ 	.byte	0x03, 0x19
        /*0042*/ 	.short	0x0008


	//----- nvinfo : EIATTR_PARAM_CBANK
	.align		4
        /*0044*/ 	.byte	0x04, 0x0a
        /*0046*/ 	.short	(.L_18 - .L_17)
	.align		4
.L_17:
        /*0048*/ 	.word	index@(.nv.constant0._Z3funPi)
        /*004c*/ 	.short	0x0380
        /*004e*/ 	.short	0x0008


	//----- nvinfo : EIATTR_SW_WAR
	.align		4
.L_18:
        /*0050*/ 	.byte	0x04, 0x36
        /*0052*/ 	.short	(.L_20 - .L_19)
.L_19:
        /*0054*/ 	.word	0x00000008
.L_20:


//--------------------- .nv.callgraph             --------------------------
	.section	.nv.callgraph,"",@"SHT_CUDA_CALLGRAPH"
	.align	4
	.sectionentsize	8
	.align		4
        /*0000*/ 	.word	0x00000000
	.align		4
        /*0004*/ 	.word	0xffffffff
	.align		4
        /*0008*/ 	.word	index@(_Z3funPi)
	.align		4
        /*000c*/ 	.word	index@(vprintf)
	.align		4
        /*0010*/ 	.word	0x00000000
	.align		4
        /*0014*/ 	.word	0xfffffffe
	.align		4
        /*0018*/ 	.word	0x00000000
	.align		4
        /*001c*/ 	.word	0xfffffffd
	.align		4
        /*0020*/ 	.word	0x00000000
	.align		4
        /*0024*/ 	.word	0xfffffffc


//--------------------- .nv.constant4             --------------------------
	.section	.nv.constant4,"a",@progbits
	.align	8
	.align		8
.nv.constant4:
        /*0000*/ 	.dword	vprintf
	.align		8
        /*0008*/ 	.dword	$str


//--------------------- .text._Z3funPi            --------------------------
	.section	.text._Z3funPi,"ax",@progbits
	.align	128
        .global         _Z3funPi
        .type           _Z3funPi,@function
        .size           _Z3funPi,(.L_x_2 - _Z3funPi)
        .other          _Z3funPi,@"STO_CUDA_ENTRY STV_DEFAULT"
_Z3funPi:
.text._Z3funPi:
[----:B------:R-:W0:Y:S01]  /*0000*/  LDC R1, c[0x0][0x37c] ;  /* 0x0000df00ff017b82 */ /* 0x000e220000000800 */
[----:B------:R-:W-:Y:S02]  /*0010*/  HFMA2 R9, -RZ, RZ, 0, 0 ;  /* 0x00000000ff097431 */ /* 0x000fe400000001ff */
[----:B0-----:R-:W-:Y:S01]  /*0020*/  VIADD R1, R1, 0xfffffff8 ;  /* 0xfffffff801017836 */ /* 0x001fe20000000000 */
[----:B------:R-:W-:Y:S01]  /*0030*/  MOV R0, 0x0 ;  /* 0x0000000000007802 */ /* 0x000fe20000000f00 */
[----:B------:R-:W-:Y:S01]  /*0040*/  IMAD.MOV.U32 R8, RZ, RZ, 0x7 ;  /* 0x00000007ff087424 */ /* 0x000fe200078e00ff */
[----:B------:R-:W0:Y:S02]  /*0050*/  LDCU UR4, c[0x0][0x2f8] ;  /* 0x00005f00ff0477ac */ /* 0x000e240008000800 */
[----:B------:R1:W2:Y:S02]  /*0060*/  LDC.64 R2, c[0x4][R0] ;  /* 0x0100000000027b82 */ /* 0x0002a40000000a00 */
[----:B------:R1:W-:Y:S01]  /*0070*/  STL.64 [R1], R8 ;  /* 0x0000000801007387 */ /* 0x0003e20000100a00 */
[----:B------:R-:W3:Y:S01]  /*0080*/  LDCU.64 UR6, c[0x4][0x8] ;  /* 0x01000100ff0677ac */ /* 0x000ee20008000a00 */
[----:B------:R-:W4:Y:S01]  /*0090*/  LDCU UR5, c[0x0][0x2fc] ;  /* 0x00005f80ff0577ac */ /* 0x000f220008000800 */
[----:B0-----:R-:W-:Y:S01]  /*00a0*/  IADD3 R6, P0, PT, R1, UR4, RZ ;  /* 0x0000000401067c10 */ /* 0x001fe2000ff1e0ff */
[----:B---3--:R-:W-:Y:S01]  /*00b0*/  IMAD.U32 R4, RZ, RZ, UR6 ;  /* 0x00000006ff047e24 */ /* 0x008fe2000f8e00ff */
[----:B------:R-:W-:-:S03]  /*00c0*/  MOV R5, UR7 ;  /* 0x0000000700057c02 */ /* 0x000fc60008000f00 */
[----:B-1--4-:R-:W-:-:S08]  /*00d0*/  IMAD.X R7, RZ, RZ, UR5, P0 ;  /* 0x00000005ff077e24 */ /* 0x012fd000080e06ff */
[----:B------:R-:W-:-:S07]  /*00e0*/  LEPC R20, `(.L_x_0) ;  /* 0x000000001014794e */ /* 0x000fce0000000000 */
[----:B--2---:R-:W-:Y:S05]  /*00f0*/  CALL.ABS.NOINC R2 ;  /* 0x0000000002007343 */ /* 0x004fea0003c00000 */
.L_x_0:
[----:B------:R-:W-:Y:S05]  /*0100*/  EXIT ;  /* 0x000000000000794d */ /* 0x000fea0003800000 */
.L_x_1:
[----:B------:R-:W-:-:S00]  /*0110*/  BRA `(.L_x_1) ;  /* 0xfffffffc00fc7947 */ /* 0x000fc0000383ffff */
[----:B------:R-:W-:-:S00]  /*0120*/  NOP ;  /* 0x0000000000007918 */ /* 0x000fc00000000000 */
        /* <DEDUP_REMOVED lines=13> */
.L_x_2:


//--------------------- .nv.global.init           --------------------------
	.section	.nv.global.init,"aw",@progbits
.nv.global.init:
	.type		$str,@object
	.size		$str,(.L_0 - $str)
$str:
        /*0000*/ 	.byte	0x25, 0x64, 0x0a, 0x00
.L_0:


//--------------------- .nv.shared.reserved.0     --------------------------
	.section	.nv.shared.reserved.0,"aw",@nobits
	.weak		__nv_reservedSMEM_offset_0_alias
	.size		__nv_reservedSMEM_offset_0_alias, 0, 64
	.other		__nv_reservedSMEM_offset_0_alias,@"STO_CUDA_RESERVED_SHARED STV_DEFAULT"
__nv_reservedSMEM_offset_0_alias:
	.zero		0
	.zero		64


//--------------------- .nv.constant0._Z3funPi    --------------------------
	.section	.nv.constant0._Z3funPi,"a",@progbits
	.sectionflags	@""
	.align	4
.nv.constant0._Z3funPi:
	.zero		904


//--------------------- SYMBOLS --------------------------

	.type		.nv.reservedSmem.offset0,@object
	.size		.nv.reservedSmem.offset0,0x4
	.type		vprintf,@function
